//
// Generated by NVIDIA NVVM Compiler
//
// Compiler Build ID: CL-36424714
// Cuda compilation tools, release 13.0, V13.0.88
// Based on NVVM 20.0.0
//

.version 9.0
.target sm_100
.address_size 64

	// .globl	_Z15expand_frontieriPKiS0_S0_PiS1_Ph

.visible .entry _Z15expand_frontieriPKiS0_S0_PiS1_Ph(
	.param .u32 _Z15expand_frontieriPKiS0_S0_PiS1_Ph_param_0,
	.param .u64 .ptr .align 1 _Z15expand_frontieriPKiS0_S0_PiS1_Ph_param_1,
	.param .u64 .ptr .align 1 _Z15expand_frontieriPKiS0_S0_PiS1_Ph_param_2,
	.param .u64 .ptr .align 1 _Z15expand_frontieriPKiS0_S0_PiS1_Ph_param_3,
	.param .u64 .ptr .align 1 _Z15expand_frontieriPKiS0_S0_PiS1_Ph_param_4,
	.param .u64 .ptr .align 1 _Z15expand_frontieriPKiS0_S0_PiS1_Ph_param_5,
	.param .u64 .ptr .align 1 _Z15expand_frontieriPKiS0_S0_PiS1_Ph_param_6
)
{
	.reg .pred 	%p<13>;
	.reg .b16 	%rs<6>;
	.reg .b32 	%r<43>;
	.reg .b64 	%rd<42>;

	ld.param.u32 	%r21, [_Z15expand_frontieriPKiS0_S0_PiS1_Ph_param_0];
	ld.param.u64 	%rd7, [_Z15expand_frontieriPKiS0_S0_PiS1_Ph_param_1];
	ld.param.u64 	%rd9, [_Z15expand_frontieriPKiS0_S0_PiS1_Ph_param_2];
	ld.param.u64 	%rd8, [_Z15expand_frontieriPKiS0_S0_PiS1_Ph_param_3];
	ld.param.u64 	%rd10, [_Z15expand_frontieriPKiS0_S0_PiS1_Ph_param_4];
	ld.param.u64 	%rd11, [_Z15expand_frontieriPKiS0_S0_PiS1_Ph_param_5];
	ld.param.u64 	%rd12, [_Z15expand_frontieriPKiS0_S0_PiS1_Ph_param_6];
	cvta.to.global.u64 	%rd1, %rd12;
	cvta.to.global.u64 	%rd2, %rd10;
	cvta.to.global.u64 	%rd3, %rd11;
	cvta.to.global.u64 	%rd4, %rd9;
	mov.u32 	%r22, %tid.x;
	mov.u32 	%r23, %ctaid.x;
	mov.u32 	%r24, %ntid.x;
	mad.lo.s32 	%r1, %r23, %r24, %r22;
	setp.ge.s32 	%p1, %r1, %r21;
	@%p1 bra 	$L__BB0_19;
	cvta.to.global.u64 	%rd13, %rd8;
	mul.wide.s32 	%rd14, %r1, 4;
	add.s64 	%rd15, %rd13, %rd14;
	ld.global.u32 	%r25, [%rd15];
	setp.eq.s32 	%p2, %r25, 0;
	@%p2 bra 	$L__BB0_19;
	cvta.to.global.u64 	%rd16, %rd7;
	add.s64 	%rd18, %rd16, %rd14;
	ld.global.u32 	%r2, [%rd18];
	ld.global.u32 	%r3, [%rd18+4];
	setp.ge.s32 	%p3, %r2, %r3;
	@%p3 bra 	$L__BB0_19;
	sub.s32 	%r26, %r3, %r2;
	and.b32  	%r4, %r26, 3;
	setp.eq.s32 	%p4, %r4, 0;
	mov.u32 	%r40, %r2;
	@%p4 bra 	$L__BB0_8;
	neg.s32 	%r38, %r4;
	mov.u32 	%r40, %r2;
$L__BB0_5:
	.pragma "nounroll";
	mul.wide.s32 	%rd19, %r40, 4;
	add.s64 	%rd20, %rd4, %rd19;
	ld.global.u32 	%r8, [%rd20];
	mul.wide.s32 	%rd21, %r8, 4;
	add.s64 	%rd22, %rd3, %rd21;
	atom.global.exch.b32 	%r27, [%rd22], 1;
	setp.ne.s32 	%p5, %r27, 0;
	@%p5 bra 	$L__BB0_7;
	add.s64 	%rd24, %rd2, %rd21;
	mov.b32 	%r28, 1;
	st.global.u32 	[%rd24], %r28;
	mov.b16 	%rs1, 1;
	st.global.u8 	[%rd1], %rs1;
$L__BB0_7:
	add.s32 	%r40, %r40, 1;
	add.s32 	%r38, %r38, 1;
	setp.ne.s32 	%p6, %r38, 0;
	@%p6 bra 	$L__BB0_5;
$L__BB0_8:
	sub.s32 	%r29, %r2, %r3;
	setp.gt.u32 	%p7, %r29, -4;
	@%p7 bra 	$L__BB0_19;
	sub.s32 	%r41, %r40, %r3;
	add.s64 	%rd5, %rd4, 8;
$L__BB0_10:
	mul.wide.s32 	%rd25, %r40, 4;
	add.s64 	%rd6, %rd5, %rd25;
	ld.global.u32 	%r15, [%rd6+-8];
	mul.wide.s32 	%rd26, %r15, 4;
	add.s64 	%rd27, %rd3, %rd26;
	atom.global.exch.b32 	%r30, [%rd27], 1;
	setp.ne.s32 	%p8, %r30, 0;
	@%p8 bra 	$L__BB0_12;
	add.s64 	%rd29, %rd2, %rd26;
	mov.b32 	%r31, 1;
	st.global.u32 	[%rd29], %r31;
	mov.b16 	%rs2, 1;
	st.global.u8 	[%rd1], %rs2;
$L__BB0_12:
	ld.global.u32 	%r16, [%rd6+-4];
	mul.wide.s32 	%rd30, %r16, 4;
	add.s64 	%rd31, %rd3, %rd30;
	atom.global.exch.b32 	%r32, [%rd31], 1;
	setp.ne.s32 	%p9, %r32, 0;
	@%p9 bra 	$L__BB0_14;
	add.s64 	%rd33, %rd2, %rd30;
	mov.b32 	%r33, 1;
	st.global.u32 	[%rd33], %r33;
	mov.b16 	%rs3, 1;
	st.global.u8 	[%rd1], %rs3;
$L__BB0_14:
	ld.global.u32 	%r17, [%rd6];
	mul.wide.s32 	%rd34, %r17, 4;
	add.s64 	%rd35, %rd3, %rd34;
	atom.global.exch.b32 	%r34, [%rd35], 1;
	setp.ne.s32 	%p10, %r34, 0;
	@%p10 bra 	$L__BB0_16;
	add.s64 	%rd37, %rd2, %rd34;
	mov.b32 	%r35, 1;
	st.global.u32 	[%rd37], %r35;
	mov.b16 	%rs4, 1;
	st.global.u8 	[%rd1], %rs4;
$L__BB0_16:
	ld.global.u32 	%r18, [%rd6+4];
	mul.wide.s32 	%rd38, %r18, 4;
	add.s64 	%rd39, %rd3, %rd38;
	atom.global.exch.b32 	%r36, [%rd39], 1;
	setp.ne.s32 	%p11, %r36, 0;
	@%p11 bra 	$L__BB0_18;
	add.s64 	%rd41, %rd2, %rd38;
	mov.b32 	%r37, 1;
	st.global.u32 	[%rd41], %r37;
	mov.b16 	%rs5, 1;
	st.global.u8 	[%rd1], %rs5;
$L__BB0_18:
	add.s32 	%r40, %r40, 4;
	add.s32 	%r41, %r41, 4;
	setp.ne.s32 	%p12, %r41, 0;
	@%p12 bra 	$L__BB0_10;
$L__BB0_19:
	ret;

}
	// .globl	_Z15check_intersectiPKiS0_Ph
.visible .entry _Z15check_intersectiPKiS0_Ph(
	.param .u32 _Z15check_intersectiPKiS0_Ph_param_0,
	.param .u64 .ptr .align 1 _Z15check_intersectiPKiS0_Ph_param_1,
	.param .u64 .ptr .align 1 _Z15check_intersectiPKiS0_Ph_param_2,
	.param .u64 .ptr .align 1 _Z15check_intersectiPKiS0_Ph_param_3
)
{
	.reg .pred 	%p<4>;
	.reg .b16 	%rs<2>;
	.reg .b32 	%r<8>;
	.reg .b64 	%rd<11>;

	ld.param.u32 	%r2, [_Z15check_intersectiPKiS0_Ph_param_0];
	ld.param.u64 	%rd1, [_Z15check_intersectiPKiS0_Ph_param_1];
	ld.param.u64 	%rd2, [_Z15check_intersectiPKiS0_Ph_param_2];
	ld.param.u64 	%rd3, [_Z15check_intersectiPKiS0_Ph_param_3];
	mov.u32 	%r3, %tid.x;
	mov.u32 	%r4, %ctaid.x;
	mov.u32 	%r5, %ntid.x;
	mad.lo.s32 	%r1, %r4, %r5, %r3;
	setp.ge.s32 	%p1, %r1, %r2;
	@%p1 bra 	$L__BB1_4;
	cvta.to.global.u64 	%rd4, %rd1;
	mul.wide.s32 	%rd5, %r1, 4;
	add.s64 	%rd6, %rd4, %rd5;
	ld.global.u32 	%r6, [%rd6];
	setp.eq.s32 	%p2, %r6, 0;
	@%p2 bra 	$L__BB1_4;
	cvta.to.global.u64 	%rd7, %rd2;
	add.s64 	%rd9, %rd7, %rd5;
	ld.global.u32 	%r7, [%rd9];
	setp.eq.s32 	%p3, %r7, 0;
	@%p3 bra 	$L__BB1_4;
	cvta.to.global.u64 	%rd10, %rd3;
	mov.b16 	%rs1, 1;
	st.global.u8 	[%rd10], %rs1;
$L__BB1_4:
	ret;

}


// ===== COMPILED SASS (sm_100) =====

	.target	sm_100

	.elftype	@"ET_EXEC"


//--------------------- .note.nv.tkinfo           --------------------------
	.section	.note.nv.tkinfo,"",@"SHT_NOTE"
	.sectionflags	@"SHF_NOTE_NV_TKINFO"
	.tkinfo
        /*0018*/ 	.word	0x00000002
        /*0030*/ 	.string	""
        /*0030*/ 	.string	"ptxas"
        /*0030*/ 	.string	"Cuda compilation tools, release 13.0, V13.0.88"
        /*0030*/ 	.string	"Build cuda_13.0.r13.0/compiler.36424714_0"
        /*0030*/ 	.string	"-arch sm_100 -m 64 "



//--------------------- .note.nv.cuinfo           --------------------------
	.section	.note.nv.cuinfo,"",@"SHT_NOTE"
	.sectionflags	@"SHF_NOTE_NV_CUINFO"
        /*0018*/ 	.short	0x0002
        /*001a*/ 	.short	0x0064
        /*001c*/ 	.short	0x0082
	.zero		2


//--------------------- .nv.info                  --------------------------
	.section	.nv.info,"",@"SHT_CUDA_INFO"
	.align	4


	//----- nvinfo : EIATTR_REGCOUNT
	.align		4
        /*0000*/ 	.byte	0x04, 0x2f
        /*0002*/ 	.short	(.L_1 - .L_0)
	.align		4
.L_0:
        /*0004*/ 	.word	index@(_Z15expand_frontieriPKiS0_S0_PiS1_Ph)
        /*0008*/ 	.word	0x00000016


	//----- nvinfo : EIATTR_FRAME_SIZE
	.align		4
.L_1:
        /*000c*/ 	.byte	0x04, 0x11
        /*000e*/ 	.short	(.L_3 - .L_2)
	.align		4
.L_2:
        /*0010*/ 	.word	index@(_Z15expand_frontieriPKiS0_S0_PiS1_Ph)
        /*0014*/ 	.word	0x00000000


	//----- nvinfo : EIATTR_REGCOUNT
	.align		4
.L_3:
        /*0018*/ 	.byte	0x04, 0x2f
        /*001a*/ 	.short	(.L_5 - .L_4)
	.align		4
.L_4:
        /*001c*/ 	.word	index@(_Z15check_intersectiPKiS0_Ph)
        /*0020*/ 	.word	0x00000008


	//----- nvinfo : EIATTR_FRAME_SIZE
	.align		4
.L_5:
        /*0024*/ 	.byte	0x04, 0x11
        /*0026*/ 	.short	(.L_7 - .L_6)
	.align		4
.L_6:
        /*0028*/ 	.word	index@(_Z15check_intersectiPKiS0_Ph)
        /*002c*/ 	.word	0x00000000


	//----- nvinfo : EIATTR_MIN_STACK_SIZE
	.align		4
.L_7:
        /*0030*/ 	.byte	0x04, 0x12
        /*0032*/ 	.short	(.L_9 - .L_8)
	.align		4
.L_8:
        /*0034*/ 	.word	index@(_Z15check_intersectiPKiS0_Ph)
        /*0038*/ 	.word	0x00000000


	//----- nvinfo : EIATTR_MIN_STACK_SIZE
	.align		4
.L_9:
        /*003c*/ 	.byte	0x04, 0x12
        /*003e*/ 	.short	(.L_11 - .L_10)
	.align		4
.L_10:
        /*0040*/ 	.word	index@(_Z15expand_frontieriPKiS0_S0_PiS1_Ph)
        /*0044*/ 	.word	0x00000000
.L_11:


//--------------------- .nv.compat                --------------------------
	.section	.nv.compat,"",@"SHT_CUDA_COMPAT_INFO"
	.align	4
        /*0000*/ 	.byte	0x02, 0x09, 0x00, 0x00, 0x02, 0x02, 0x01, 0x00, 0x02, 0x05, 0x05, 0x00, 0x03, 0x07, 0x01, 0x01
        /*0010*/ 	.byte	0x02, 0x03, 0x00, 0x00, 0x02, 0x06, 0x01, 0x00, 0x04, 0x0b, 0x08, 0x00, 0x09, 0x00, 0x00, 0x00
        /*0020*/ 	.byte	0x00, 0x00, 0x00, 0x00


//--------------------- .nv.info._Z15check_intersectiPKiS0_Ph --------------------------
	.section	.nv.info._Z15check_intersectiPKiS0_Ph,"",@"SHT_CUDA_INFO"
	.sectionflags	@""
	.align	4


	//----- nvinfo : EIATTR_CUDA_API_VERSION
	.align		4
        /*0000*/ 	.byte	0x04, 0x37
        /*0002*/ 	.short	(.L_13 - .L_12)
.L_12:
        /*0004*/ 	.word	0x00000082


	//----- nvinfo : EIATTR_KPARAM_INFO
	.align		4
.L_13:
        /*0008*/ 	.byte	0x04, 0x17
        /*000a*/ 	.short	(.L_15 - .L_14)
.L_14:
        /*000c*/ 	.word	0x00000000
        /*0010*/ 	.short	0x0003
        /*0012*/ 	.short	0x0018
        /*0014*/ 	.byte	0x00, 0xf5, 0x21, 0x00


	//----- nvinfo : EIATTR_KPARAM_INFO
	.align		4
.L_15:
        /*0018*/ 	.byte	0x04, 0x17
        /*001a*/ 	.short	(.L_17 - .L_16)
.L_16:
        /*001c*/ 	.word	0x00000000
        /*0020*/ 	.short	0x0002
        /*0022*/ 	.short	0x0010
        /*0024*/ 	.byte	0x00, 0xf5, 0x21, 0x00


	//----- nvinfo : EIATTR_KPARAM_INFO
	.align		4
.L_17:
        /*0028*/ 	.byte	0x04, 0x17
        /*002a*/ 	.short	(.L_19 - .L_18)
.L_18:
        /*002c*/ 	.word	0x00000000
        /*0030*/ 	.short	0x0001
        /*0032*/ 	.short	0x0008
        /*0034*/ 	.byte	0x00, 0xf5, 0x21, 0x00


	//----- nvinfo : EIATTR_KPARAM_INFO
	.align		4
.L_19:
        /*0038*/ 	.byte	0x04, 0x17
        /*003a*/ 	.short	(.L_21 - .L_20)
.L_20:
        /*003c*/ 	.word	0x00000000
        /*0040*/ 	.short	0x0000
        /*0042*/ 	.short	0x0000
        /*0044*/ 	.byte	0x00, 0xf0, 0x11, 0x00


	//----- nvinfo : EIATTR_SPARSE_MMA_MASK
	.align		4
.L_21:
        /*0048*/ 	.byte	0x03, 0x50
        /*004a*/ 	.short	0x0000


	//----- nvinfo : EIATTR_MAXREG_COUNT
	.align		4
        /*004c*/ 	.byte	0x03, 0x1b
        /*004e*/ 	.short	0x00ff


	//----- nvinfo : EIATTR_MERCURY_ISA_VERSION
	.align		4
        /*0050*/ 	.byte	0x03, 0x5f
        /*0052*/ 	.short	0x0101


	//----- nvinfo : EIATTR_VRC_CTA_INIT_COUNT
	.align		4
        /*0054*/ 	.byte	0x02, 0x4a
	.zero		1
	.zero		1


	//----- nvinfo : EIATTR_EXIT_INSTR_OFFSETS
	.align		4
        /*0058*/ 	.byte	0x04, 0x1c
        /*005a*/ 	.short	(.L_23 - .L_22)


	//   ....[0]....
.L_22:
        /*005c*/ 	.word	0x00000070


	//   ....[1]....
        /*0060*/ 	.word	0x000000d0


	//   ....[2]....
        /*0064*/ 	.word	0x00000120


	//   ....[3]....
        /*0068*/ 	.word	0x00000160


	//----- nvinfo : EIATTR_CBANK_PARAM_SIZE
	.align		4
.L_23:
        /*006c*/ 	.byte	0x03, 0x19
        /*006e*/ 	.short	0x0020


	//----- nvinfo : EIATTR_PARAM_CBANK
	.align		4
        /*0070*/ 	.byte	0x04, 0x0a
        /*0072*/ 	.short	(.L_25 - .L_24)
	.align		4
.L_24:
        /*0074*/ 	.word	index@(.nv.constant0._Z15check_intersectiPKiS0_Ph)
        /*0078*/ 	.short	0x0380
        /*007a*/ 	.short	0x0020


	//----- nvinfo : EIATTR_SW_WAR
	.align		4
.L_25:
        /*007c*/ 	.byte	0x04, 0x36
        /*007e*/ 	.short	(.L_27 - .L_26)
.L_26:
        /*0080*/ 	.word	0x00000008
.L_27:


//--------------------- .nv.info._Z15expand_frontieriPKiS0_S0_PiS1_Ph --------------------------
	.section	.nv.info._Z15expand_frontieriPKiS0_S0_PiS1_Ph,"",@"SHT_CUDA_INFO"
	.sectionflags	@""
	.align	4


	//----- nvinfo : EIATTR_CUDA_API_VERSION
	.align		4
        /*0000*/ 	.byte	0x04, 0x37
        /*0002*/ 	.short	(.L_29 - .L_28)
.L_28:
        /*0004*/ 	.word	0x00000082


	//----- nvinfo : EIATTR_KPARAM_INFO
	.align		4
.L_29:
        /*0008*/ 	.byte	0x04, 0x17
        /*000a*/ 	.short	(.L_31 - .L_30)
.L_30:
        /*000c*/ 	.word	0x00000000
        /*0010*/ 	.short	0x0006
        /*0012*/ 	.short	0x0030
        /*0014*/ 	.byte	0x00, 0xf5, 0x21, 0x00


	//----- nvinfo : EIATTR_KPARAM_INFO
	.align		4
.L_31:
        /*0018*/ 	.byte	0x04, 0x17
        /*001a*/ 	.short	(.L_33 - .L_32)
.L_32:
        /*001c*/ 	.word	0x00000000
        /*0020*/ 	.short	0x0005
        /*0022*/ 	.short	0x0028
        /*0024*/ 	.byte	0x00, 0xf5, 0x21, 0x00


	//----- nvinfo : EIATTR_KPARAM_INFO
	.align		4
.L_33:
        /*0028*/ 	.byte	0x04, 0x17
        /*002a*/ 	.short	(.L_35 - .L_34)
.L_34:
        /*002c*/ 	.word	0x00000000
        /*0030*/ 	.short	0x0004
        /*0032*/ 	.short	0x0020
        /*0034*/ 	.byte	0x00, 0xf5, 0x21, 0x00


	//----- nvinfo : EIATTR_KPARAM_INFO
	.align		4
.L_35:
        /*0038*/ 	.byte	0x04, 0x17
        /*003a*/ 	.short	(.L_37 - .L_36)
.L_36:
        /*003c*/ 	.word	0x00000000
        /*0040*/ 	.short	0x0003
        /*0042*/ 	.short	0x0018
        /*0044*/ 	.byte	0x00, 0xf5, 0x21, 0x00


	//----- nvinfo : EIATTR_KPARAM_INFO
	.align		4
.L_37:
        /*0048*/ 	.byte	0x04, 0x17
        /*004a*/ 	.short	(.L_39 - .L_38)
.L_38:
        /*004c*/ 	.word	0x00000000
        /*0050*/ 	.short	0x0002
        /*0052*/ 	.short	0x0010
        /*0054*/ 	.byte	0x00, 0xf5, 0x21, 0x00


	//----- nvinfo : EIATTR_KPARAM_INFO
	.align		4
.L_39:
        /*0058*/ 	.byte	0x04, 0x17
        /*005a*/ 	.short	(.L_41 - .L_40)
.L_40:
        /*005c*/ 	.word	0x00000000
        /*0060*/ 	.short	0x0001
        /*0062*/ 	.short	0x0008
        /*0064*/ 	.byte	0x00, 0xf5, 0x21, 0x00


	//----- nvinfo : EIATTR_KPARAM_INFO
	.align		4
.L_41:
        /*0068*/ 	.byte	0x04, 0x17
        /*006a*/ 	.short	(.L_43 - .L_42)
.L_42:
        /*006c*/ 	.word	0x00000000
        /*0070*/ 	.short	0x0000
        /*0072*/ 	.short	0x0000
        /*0074*/ 	.byte	0x00, 0xf0, 0x11, 0x00


	//----- nvinfo : EIATTR_SPARSE_MMA_MASK
	.align		4
.L_43:
        /*0078*/ 	.byte	0x03, 0x50
        /*007a*/ 	.short	0x0000


	//----- nvinfo : EIATTR_MAXREG_COUNT
	.align		4
        /*007c*/ 	.byte	0x03, 0x1b
        /*007e*/ 	.short	0x00ff


	//----- nvinfo : EIATTR_MERCURY_ISA_VERSION
	.align		4
        /*0080*/ 	.byte	0x03, 0x5f
        /*0082*/ 	.short	0x0101


	//----- nvinfo : EIATTR_VRC_CTA_INIT_COUNT
	.align		4
        /*0084*/ 	.byte	0x02, 0x4a
	.zero		1
	.zero		1


	//----- nvinfo : EIATTR_EXIT_INSTR_OFFSETS
	.align		4
        /*0088*/ 	.byte	0x04, 0x1c
        /*008a*/ 	.short	(.L_45 - .L_44)


	//   ....[0]....
.L_44:
        /*008c*/ 	.word	0x00000070


	//   ....[1]....
        /*0090*/ 	.word	0x000000d0


	//   ....[2]....
        /*0094*/ 	.word	0x00000130


	//   ....[3]....
        /*0098*/ 	.word	0x000002f0


	//   ....[4]....
        /*009c*/ 	.word	0x00000670


	//----- nvinfo : EIATTR_CRS_STACK_SIZE
	.align		4
.L_45:
        /*00a0*/ 	.byte	0x04, 0x1e
        /*00a2*/ 	.short	(.L_47 - .L_46)
.L_46:
        /*00a4*/ 	.word	0x00000000


	//----- nvinfo : EIATTR_CBANK_PARAM_SIZE
	.align		4
.L_47:
        /*00a8*/ 	.byte	0x03, 0x19
        /*00aa*/ 	.short	0x0038


	//----- nvinfo : EIATTR_PARAM_CBANK
	.align		4
        /*00ac*/ 	.byte	0x04, 0x0a
        /*00ae*/ 	.short	(.L_49 - .L_48)
	.align		4
.L_48:
        /*00b0*/ 	.word	index@(.nv.constant0._Z15expand_frontieriPKiS0_S0_PiS1_Ph)
        /*00b4*/ 	.short	0x0380
        /*00b6*/ 	.short	0x0038


	//----- nvinfo : EIATTR_SW_WAR
	.align		4
.L_49:
        /*00b8*/ 	.byte	0x04, 0x36
        /*00ba*/ 	.short	(.L_51 - .L_50)
.L_50:
        /*00bc*/ 	.word	0x00000008
.L_51:


//--------------------- .nv.callgraph             --------------------------
	.section	.nv.callgraph,"",@"SHT_CUDA_CALLGRAPH"
	.align	4
	.sectionentsize	8
	.align		4
        /*0000*/ 	.word	0x00000000
	.align		4
        /*0004*/ 	.word	0xffffffff
	.align		4
        /*0008*/ 	.word	0x00000000
	.align		4
        /*000c*/ 	.word	0xfffffffe
	.align		4
        /*0010*/ 	.word	0x00000000
	.align		4
        /*0014*/ 	.word	0xfffffffd
	.align		4
        /*0018*/ 	.word	0x00000000
	.align		4
        /*001c*/ 	.word	0xfffffffc


//--------------------- .text._Z15check_intersectiPKiS0_Ph --------------------------
	.section	.text._Z15check_intersectiPKiS0_Ph,"ax",@progbits
	.align	128
        .global         _Z15check_intersectiPKiS0_Ph
        .type           _Z15check_intersectiPKiS0_Ph,@function
        .size           _Z15check_intersectiPKiS0_Ph,(.L_x_6 - _Z15check_intersectiPKiS0_Ph)
        .other          _Z15check_intersectiPKiS0_Ph,@"STO_CUDA_ENTRY STV_DEFAULT"
_Z15check_intersectiPKiS0_Ph:
.text._Z15check_intersectiPKiS0_Ph:
[----:B------:R-:W-:Y:S01]  /*0000*/  LDC R1, c[0x0][0x37c] ;  /* 0x0000df00ff017b82 */ /* 0x000fe20000000800 */
[----:B------:R-:W0:Y:S07]  /*0010*/  S2R R5, SR_TID.X ;  /* 0x0000000000057919 */ /* 0x000e2e0000002100 */
[----:B------:R-:W0:Y:S01]  /*0020*/  S2UR UR4, SR_CTAID.X ;  /* 0x00000000000479c3 */ /* 0x000e220000002500 */
[----:B------:R-:W1:Y:S07]  /*0030*/  LDCU UR5, c[0x0][0x380] ;  /* 0x00007000ff0577ac */ /* 0x000e6e0008000800 */
[----:B------:R-:W0:Y:S02]  /*0040*/  LDC R0, c[0x0][0x360] ;  /* 0x0000d800ff007b82 */ /* 0x000e240000000800 */
[----:B0-----:R-:W-:-:S05]  /*0050*/  IMAD R5, R0, UR4, R5 ;  /* 0x0000000400057c24 */ /* 0x001fca000f8e0205 */
[----:B-1----:R-:W-:-:S13]  /*0060*/  ISETP.GE.AND P0, PT, R5, UR5, PT ;  /* 0x0000000505007c0c */ /* 0x002fda000bf06270 */
[----:B------:R-:W-:Y:S05]  /*0070*/  @P0 EXIT ;  /* 0x000000000000094d */ /* 0x000fea0003800000 */
[----:B------:R-:W0:Y:S01]  /*0080*/  LDC.64 R2, c[0x0][0x388] ;  /* 0x0000e200ff027b82 */ /* 0x000e220000000a00 */
[----:B------:R-:W1:Y:S01]  /*0090*/  LDCU.64 UR4, c[0x0][0x358] ;  /* 0x00006b00ff0477ac */ /* 0x000e620008000a00 */
[----:B0-----:R-:W-:-:S06]  /*00a0*/  IMAD.WIDE R2, R5, 0x4, R2 ;  /* 0x0000000405027825 */ /* 0x001fcc00078e0202 */
[----:B-1----:R-:W2:Y:S02]  /*00b0*/  LDG.E R2, desc[UR4][R2.64] ;  /* 0x0000000402027981 */ /* 0x002ea4000c1e1900 */
[----:B--2---:R-:W-:-:S13]  /*00c0*/  ISETP.NE.AND P0, PT, R2, RZ, PT ;  /* 0x000000ff0200720c */ /* 0x004fda0003f05270 */
[----:B------:R-:W-:Y:S05]  /*00d0*/  @!P0 EXIT ;  /* 0x000000000000894d */ /* 0x000fea0003800000 */
[----:B------:R-:W0:Y:S02]  /*00e0*/  LDC.64 R2, c[0x0][0x390] ;  /* 0x0000e400ff027b82 */ /* 0x000e240000000a00 */
[----:B0-----:R-:W-:-:S06]  /*00f0*/  IMAD.WIDE R2, R5, 0x4, R2 ;  /* 0x0000000405027825 */ /* 0x001fcc00078e0202 */
[----:B------:R-:W2:Y:S02]  /*0100*/  LDG.E R2, desc[UR4][R2.64] ;  /* 0x0000000402027981 */ /* 0x000ea4000c1e1900 */
[----:B--2---:R-:W-:-:S13]  /*0110*/  ISETP.NE.AND P0, PT, R2, RZ, PT ;  /* 0x000000ff0200720c */ /* 0x004fda0003f05270 */
[----:B------:R-:W-:Y:S05]  /*0120*/  @!P0 EXIT ;  /* 0x000000000000894d */ /* 0x000fea0003800000 */
[----:B------:R-:W0:Y:S01]  /*0130*/  LDC.64 R2, c[0x0][0x398] ;  /* 0x0000e600ff027b82 */ /* 0x000e220000000a00 */
[----:B------:R-:W-:-:S05]  /*0140*/  HFMA2 R0, -RZ, RZ, 0, 5.9604644775390625e-08 ;  /* 0x00000001ff007431 */ /* 0x000fca00000001ff */
[----:B0-----:R-:W-:Y:S01]  /*0150*/  STG.E.U8 desc[UR4][R2.64], R0 ;  /* 0x0000000002007986 */ /* 0x001fe2000c101104 */
[----:B------:R-:W-:Y:S05]  /*0160*/  EXIT ;  /* 0x000000000000794d */ /* 0x000fea0003800000 */
.L_x_0:
[----:B------:R-:W-:-:S00]  /*0170*/  BRA `(.L_x_0) ;  /* 0xfffffffc00fc7947 */ /* 0x000fc0000383ffff */
[----:B------:R-:W-:-:S00]  /*0180*/  NOP ;  /* 0x0000000000007918 */ /* 0x000fc00000000000 */
[----:B------:R-:W-:-:S00]  /*0190*/  NOP ;  /* 0x0000000000007918 */ /* 0x000fc00000000000 */
[----:B------:R-:W-:-:S00]  /*01a0*/  NOP ;  /* 0x0000000000007918 */ /* 0x000fc00000000000 */
[----:B------:R-:W-:-:S00]  /*01b0*/  NOP ;  /* 0x0000000000007918 */ /* 0x000fc00000000000 */
[----:B------:R-:W-:-:S00]  /*01c0*/  NOP ;  /* 0x0000000000007918 */ /* 0x000fc00000000000 */
[----:B------:R-:W-:-:S00]  /*01d0*/  NOP ;  /* 0x0000000000007918 */ /* 0x000fc00000000000 */
[----:B------:R-:W-:-:S00]  /*01e0*/  NOP ;  /* 0x0000000000007918 */ /* 0x000fc00000000000 */
[----:B------:R-:W-:-:S00]  /*01f0*/  NOP ;  /* 0x0000000000007918 */ /* 0x000fc00000000000 */
.L_x_6:


//--------------------- .text._Z15expand_frontieriPKiS0_S0_PiS1_Ph --------------------------
	.section	.text._Z15expand_frontieriPKiS0_S0_PiS1_Ph,"ax",@progbits
	.align	128
        .global         _Z15expand_frontieriPKiS0_S0_PiS1_Ph
        .type           _Z15expand_frontieriPKiS0_S0_PiS1_Ph,@function
        .size           _Z15expand_frontieriPKiS0_S0_PiS1_Ph,(.L_x_7 - _Z15expand_frontieriPKiS0_S0_PiS1_Ph)
        .other          _Z15expand_frontieriPKiS0_S0_PiS1_Ph,@"STO_CUDA_ENTRY STV_DEFAULT"
_Z15expand_frontieriPKiS0_S0_PiS1_Ph:
.text._Z15expand_frontieriPKiS0_S0_PiS1_Ph:
        /* <DEDUP_REMOVED lines=15> */
[----:B0-----:R-:W-:-:S05]  /*00f0*/  IMAD.WIDE R2, R5, 0x4, R2 ;  /* 0x0000000405027825 */ /* 0x001fca00078e0202 */
[----:B------:R-:W2:Y:S04]  /*0100*/  LDG.E R0, desc[UR6][R2.64] ;  /* 0x0000000602007981 */ /* 0x000ea8000c1e1900 */
[----:B------:R-:W2:Y:S02]  /*0110*/  LDG.E R15, desc[UR6][R2.64+0x4] ;  /* 0x00000406020f7981 */ /* 0x000ea4000c1e1900 */
[----:B--2---:R-:W-:-:S13]  /*0120*/  ISETP.GE.AND P0, PT, R0, R15, PT ;  /* 0x0000000f0000720c */ /* 0x004fda0003f06270 */
[----:B------:R-:W-:Y:S05]  /*0130*/  @P0 EXIT ;  /* 0x000000000000094d */ /* 0x000fea0003800000 */
[----:B------:R-:W-:Y:S01]  /*0140*/  IMAD.IADD R2, R15, 0x1, -R0 ;  /* 0x000000010f027824 */ /* 0x000fe200078e0a00 */
[----:B------:R-:W-:Y:S01]  /*0150*/  IADD3 R3, PT, PT, R0, -R15, RZ ;  /* 0x8000000f00037210 */ /* 0x000fe20007ffe0ff */
[----:B------:R-:W-:Y:S03]  /*0160*/  BSSY.RECONVERGENT B0, `(.L_x_1) ;  /* 0x0000018000007945 */ /* 0x000fe60003800200 */
[----:B------:R-:W-:Y:S02]  /*0170*/  LOP3.LUT P1, R6, R2, 0x3, RZ, 0xc0, !PT ;  /* 0x0000000302067812 */ /* 0x000fe4000782c0ff */
[----:B------:R-:W-:-:S11]  /*0180*/  ISETP.GT.U32.AND P0, PT, R3, -0x4, PT ;  /* 0xfffffffc0300780c */ /* 0x000fd60003f04070 */
[----:B------:R-:W-:Y:S05]  /*0190*/  @!P1 BRA `(.L_x_2) ;  /* 0x0000000000509947 */ /* 0x000fea0003800000 */
[----:B------:R-:W0:Y:S01]  /*01a0*/  LDC.64 R2, c[0x0][0x3a8] ;  /* 0x0000ea00ff027b82 */ /* 0x000e220000000a00 */
[----:B------:R-:W-:-:S07]  /*01b0*/  IMAD.MOV R14, RZ, RZ, -R6 ;  /* 0x000000ffff0e7224 */ /* 0x000fce00078e0a06 */
[----:B------:R-:W1:Y:S02]  /*01c0*/  LDC.64 R4, c[0x0][0x390] ;  /* 0x0000e400ff047b82 */ /* 0x000e640000000a00 */
.L_x_3:
[----:B-1----:R-:W-:-:S06]  /*01d0*/  IMAD.WIDE R6, R0, 0x4, R4 ;  /* 0x0000000400067825 */ /* 0x002fcc00078e0204 */
[----:B------:R-:W0:Y:S01]  /*01e0*/  LDG.E R7, desc[UR6][R6.64] ;  /* 0x0000000606077981 */ /* 0x000e22000c1e1900 */
[----:B------:R-:W-:Y:S02]  /*01f0*/  HFMA2 R17, -RZ, RZ, 0, 5.9604644775390625e-08 ;  /* 0x00000001ff117431 */ /* 0x000fe400000001ff */
[----:B0-----:R-:W-:-:S06]  /*0200*/  IMAD.WIDE R8, R7, 0x4, R2 ;  /* 0x0000000407087825 */ /* 0x001fcc00078e0202 */
[----:B------:R-:W2:Y:S01]  /*0210*/  ATOMG.E.EXCH.STRONG.GPU PT, R8, desc[UR6][R8.64], R17 ;  /* 0x80000011080879a8 */ /* 0x000ea2000c1ef106 */
[----:B------:R-:W-:Y:S01]  /*0220*/  IMAD.MOV.U32 R16, RZ, RZ, 0x1 ;  /* 0x00000001ff107424 */ /* 0x000fe200078e00ff */
[----:B------:R-:W-:Y:S01]  /*0230*/  IADD3 R14, PT, PT, R14, 0x1, RZ ;  /* 0x000000010e0e7810 */ /* 0x000fe20007ffe0ff */
[----:B------:R-:W-:Y:S01]  /*0240*/  VIADD R0, R0, 0x1 ;  /* 0x0000000100007836 */ /* 0x000fe20000000000 */
[----:B--2---:R-:W-:-:S13]  /*0250*/  ISETP.NE.AND P1, PT, R8, RZ, PT ;  /* 0x000000ff0800720c */ /* 0x004fda0003f25270 */
[----:B------:R-:W0:Y:S08]  /*0260*/  @!P1 LDC.64 R10, c[0x0][0x3a0] ;  /* 0x0000e800ff0a9b82 */ /* 0x000e300000000a00 */
[----:B------:R-:W1:Y:S01]  /*0270*/  @!P1 LDC.64 R12, c[0x0][0x3b0] ;  /* 0x0000ec00ff0c9b82 */ /* 0x000e620000000a00 */
[----:B0-----:R-:W-:Y:S01]  /*0280*/  @!P1 IMAD.WIDE R10, R7, 0x4, R10 ;  /* 0x00000004070a9825 */ /* 0x001fe200078e020a */
[----:B------:R-:W-:-:S04]  /*0290*/  @!P1 PRMT R7, R16, 0x7610, R7 ;  /* 0x0000761010079816 */ /* 0x000fc80000000007 */
[----:B------:R2:W-:Y:S04]  /*02a0*/  @!P1 STG.E desc[UR6][R10.64], R17 ;  /* 0x000000110a009986 */ /* 0x0005e8000c101906 */
[----:B-1----:R2:W-:Y:S01]  /*02b0*/  @!P1 STG.E.U8 desc[UR6][R12.64], R7 ;  /* 0x000000070c009986 */ /* 0x0025e2000c101106 */
[----:B------:R-:W-:-:S13]  /*02c0*/  ISETP.NE.AND P1, PT, R14, RZ, PT ;  /* 0x000000ff0e00720c */ /* 0x000fda0003f25270 */
[----:B--2---:R-:W-:Y:S05]  /*02d0*/  @P1 BRA `(.L_x_3) ;  /* 0xfffffffc00bc1947 */ /* 0x004fea000383ffff */
.L_x_2:
[----:B------:R-:W-:Y:S05]  /*02e0*/  BSYNC.RECONVERGENT B0 ;  /* 0x0000000000007941 */ /* 0x000fea0003800200 */
.L_x_1:
[----:B------:R-:W-:Y:S05]  /*02f0*/  @P0 EXIT ;  /* 0x000000000000094d */ /* 0x000fea0003800000 */
[----:B------:R-:W0:Y:S01]  /*0300*/  LDC.64 R2, c[0x0][0x3a8] ;  /* 0x0000ea00ff027b82 */ /* 0x000e220000000a00 */
[----:B------:R-:W1:Y:S01]  /*0310*/  LDCU.64 UR4, c[0x0][0x390] ;  /* 0x00007200ff0477ac */ /* 0x000e620008000a00 */
[----:B------:R-:W-:Y:S01]  /*0320*/  IADD3 R4, PT, PT, -R15, R0, RZ ;  /* 0x000000000f047210 */ /* 0x000fe20007ffe1ff */
[----:B-1----:R-:W-:-:S04]  /*0330*/  UIADD3 UR4, UP0, UPT, UR4, 0x8, URZ ;  /* 0x0000000804047890 */ /* 0x002fc8000ff1e0ff */
[----:B------:R-:W-:-:S12]  /*0340*/  UIADD3.X UR5, UPT, UPT, URZ, UR5, URZ, UP0, !UPT ;  /* 0x00000005ff057290 */ /* 0x000fd800087fe4ff */
.L_x_4:
[----:B------:R-:W-:Y:S01]  /*0350*/  MOV R7, UR5 ;  /* 0x0000000500077c02 */ /* 0x000fe20008000f00 */
[----:B------:R-:W-:-:S04]  /*0360*/  IMAD.U32 R6, RZ, RZ, UR4 ;  /* 0x00000004ff067e24 */ /* 0x000fc8000f8e00ff */
[----:B------:R-:W-:-:S05]  /*0370*/  IMAD.WIDE R6, R0, 0x4, R6 ;  /* 0x0000000400067825 */ /* 0x000fca00078e0206 */
[----:B------:R-:W0:Y:S01]  /*0380*/  LDG.E R13, desc[UR6][R6.64+-0x8] ;  /* 0xfffff806060d7981 */ /* 0x000e22000c1e1900 */
[----:B------:R-:W-:Y:S02]  /*0390*/  IMAD.MOV.U32 R5, RZ, RZ, 0x1 ;  /* 0x00000001ff057424 */ /* 0x000fe400078e00ff */
[----:B0-----:R-:W-:-:S06]  /*03a0*/  IMAD.WIDE R8, R13, 0x4, R2 ;  /* 0x000000040d087825 */ /* 0x001fcc00078e0202 */
[----:B------:R-:W2:Y:S01]  /*03b0*/  ATOMG.E.EXCH.STRONG.GPU PT, R8, desc[UR6][R8.64], R5 ;  /* 0x80000005080879a8 */ /* 0x000ea2000c1ef106 */
[----:B------:R-:W-:Y:S01]  /*03c0*/  HFMA2 R12, -RZ, RZ, 0, 5.9604644775390625e-08 ;  /* 0x00000001ff0c7431 */ /* 0x000fe200000001ff */
[----:B--2---:R-:W-:-:S13]  /*03d0*/  ISETP.NE.AND P0, PT, R8, RZ, PT ;  /* 0x000000ff0800720c */ /* 0x004fda0003f05270 */
[----:B------:R-:W0:Y:S01]  /*03e0*/  @!P0 LDC.64 R10, c[0x0][0x3a0] ;  /* 0x0000e800ff0a8b82 */ /* 0x000e220000000a00 */
[----:B------:R-:W-:-:S07]  /*03f0*/  @!P0 PRMT R9, R12, 0x7610, R9 ;  /* 0x000076100c098816 */ /* 0x000fce0000000009 */
[----:B------:R-:W1:Y:S01]  /*0400*/  @!P0 LDC.64 R14, c[0x0][0x3b0] ;  /* 0x0000ec00ff0e8b82 */ /* 0x000e620000000a00 */
[----:B0-----:R-:W-:-:S05]  /*0410*/  @!P0 IMAD.WIDE R10, R13, 0x4, R10 ;  /* 0x000000040d0a8825 */ /* 0x001fca00078e020a */
[----:B------:R-:W-:Y:S04]  /*0420*/  @!P0 STG.E desc[UR6][R10.64], R5 ;  /* 0x000000050a008986 */ /* 0x000fe8000c101906 */
[----:B-1----:R0:W-:Y:S04]  /*0430*/  @!P0 STG.E.U8 desc[UR6][R14.64], R9 ;  /* 0x000000090e008986 */ /* 0x0021e8000c101106 */
[----:B------:R-:W2:Y:S02]  /*0440*/  LDG.E R19, desc[UR6][R6.64+-0x4] ;  /* 0xfffffc0606137981 */ /* 0x000ea4000c1e1900 */
[----:B--2---:R-:W-:-:S06]  /*0450*/  IMAD.WIDE R12, R19, 0x4, R2 ;  /* 0x00000004130c7825 */ /* 0x004fcc00078e0202 */
[----:B------:R-:W2:Y:S01]  /*0460*/  ATOMG.E.EXCH.STRONG.GPU PT, R12, desc[UR6][R12.64], R5 ;  /* 0x800000050c0c79a8 */ /* 0x000ea2000c1ef106 */
[----:B------:R-:W-:Y:S01]  /*0470*/  IMAD.MOV.U32 R18, RZ, RZ, 0x1 ;  /* 0x00000001ff127424 */ /* 0x000fe200078e00ff */
[----:B--2---:R-:W-:-:S13]  /*0480*/  ISETP.NE.AND P0, PT, R12, RZ, PT ;  /* 0x000000ff0c00720c */ /* 0x004fda0003f05270 */
[----:B0-----:R-:W0:Y:S01]  /*0490*/  @!P0 LDC.64 R8, c[0x0][0x3a0] ;  /* 0x0000e800ff088b82 */ /* 0x001e220000000a00 */
[----:B------:R-:W-:-:S07]  /*04a0*/  @!P0 PRMT R11, R18, 0x7610, R11 ;  /* 0x00007610120b8816 */ /* 0x000fce000000000b */
[----:B------:R-:W1:Y:S01]  /*04b0*/  @!P0 LDC.64 R16, c[0x0][0x3b0] ;  /* 0x0000ec00ff108b82 */ /* 0x000e620000000a00 */
[----:B0-----:R-:W-:-:S05]  /*04c0*/  @!P0 IMAD.WIDE R8, R19, 0x4, R8 ;  /* 0x0000000413088825 */ /* 0x001fca00078e0208 */
[----:B------:R-:W-:Y:S04]  /*04d0*/  @!P0 STG.E desc[UR6][R8.64], R5 ;  /* 0x0000000508008986 */ /* 0x000fe8000c101906 */
[----:B-1----:R0:W-:Y:S04]  /*04e0*/  @!P0 STG.E.U8 desc[UR6][R16.64], R11 ;  /* 0x0000000b10008986 */ /* 0x0021e8000c101106 */
[----:B------:R-:W0:Y:S02]  /*04f0*/  LDG.E R19, desc[UR6][R6.64] ;  /* 0x0000000606137981 */ /* 0x000e24000c1e1900 */
[----:B0-----:R-:W-:-:S06]  /*0500*/  IMAD.WIDE R10, R19, 0x4, R2 ;  /* 0x00000004130a7825 */ /* 0x001fcc00078e0202 */
[----:B------:R-:W2:Y:S02]  /*0510*/  ATOMG.E.EXCH.STRONG.GPU PT, R10, desc[UR6][R10.64], R5 ;  /* 0x800000050a0a79a8 */ /* 0x000ea4000c1ef106 */
[----:B--2---:R-:W-:-:S13]  /*0520*/  ISETP.NE.AND P0, PT, R10, RZ, PT ;  /* 0x000000ff0a00720c */ /* 0x004fda0003f05270 */
[----:B------:R-:W0:Y:S01]  /*0530*/  @!P0 LDC.64 R12, c[0x0][0x3a0] ;  /* 0x0000e800ff0c8b82 */ /* 0x000e220000000a00 */
[----:B------:R-:W-:-:S07]  /*0540*/  @!P0 PRMT R9, R18, 0x7610, R9 ;  /* 0x0000761012098816 */ /* 0x000fce0000000009 */
[----:B------:R-:W1:Y:S01]  /*0550*/  @!P0 LDC.64 R14, c[0x0][0x3b0] ;  /* 0x0000ec00ff0e8b82 */ /* 0x000e620000000a00 */
[----:B0-----:R-:W-:-:S05]  /*0560*/  @!P0 IMAD.WIDE R12, R19, 0x4, R12 ;  /* 0x00000004130c8825 */ /* 0x001fca00078e020c */
[----:B------:R-:W-:Y:S04]  /*0570*/  @!P0 STG.E desc[UR6][R12.64], R5 ;  /* 0x000000050c008986 */ /* 0x000fe8000c101906 */
[----:B-1----:R0:W-:Y:S04]  /*0580*/  @!P0 STG.E.U8 desc[UR6][R14.64], R9 ;  /* 0x000000090e008986 */ /* 0x0021e8000c101106 */
[----:B------:R-:W0:Y:S02]  /*0590*/  LDG.E R7, desc[UR6][R6.64+0x4] ;  /* 0x0000040606077981 */ /* 0x000e24000c1e1900 */
[----:B0-----:R-:W-:-:S06]  /*05a0*/  IMAD.WIDE R8, R7, 0x4, R2 ;  /* 0x0000000407087825 */ /* 0x001fcc00078e0202 */
[----:B------:R-:W2:Y:S01]  /*05b0*/  ATOMG.E.EXCH.STRONG.GPU PT, R8, desc[UR6][R8.64], R5 ;  /* 0x80000005080879a8 */ /* 0x000ea2000c1ef106 */
        /* <DEDUP_REMOVED lines=11> */
[----:B------:R-:W-:Y:S05]  /*0670*/  EXIT ;  /* 0x000000000000794d */ /* 0x000fea0003800000 */
.L_x_5:
        /* <DEDUP_REMOVED lines=16> */
.L_x_7:


//--------------------- .nv.shared.reserved.0     --------------------------
	.section	.nv.shared.reserved.0,"aw",@nobits
	.weak		__nv_reservedSMEM_offset_0_alias
	.size		__nv_reservedSMEM_offset_0_alias, 0, 64
	.other		__nv_reservedSMEM_offset_0_alias,@"STO_CUDA_RESERVED_SHARED STV_DEFAULT"
__nv_reservedSMEM_offset_0_alias:
	.zero		0
	.zero		64


//--------------------- .nv.constant0._Z15check_intersectiPKiS0_Ph --------------------------
	.section	.nv.constant0._Z15check_intersectiPKiS0_Ph,"a",@progbits
	.sectionflags	@""
	.align	4
.nv.constant0._Z15check_intersectiPKiS0_Ph:
	.zero		928


//--------------------- .nv.constant0._Z15expand_frontieriPKiS0_S0_PiS1_Ph --------------------------
	.section	.nv.constant0._Z15expand_frontieriPKiS0_S0_PiS1_Ph,"a",@progbits
	.sectionflags	@""
	.align	4
.nv.constant0._Z15expand_frontieriPKiS0_S0_PiS1_Ph:
	.zero		952


//--------------------- SYMBOLS --------------------------

	.type		.nv.reservedSmem.offset0,@object
	.size		.nv.reservedSmem.offset0,0x4
